//
// Generated by NVIDIA NVVM Compiler
//
// Compiler Build ID: CL-36424714
// Cuda compilation tools, release 13.0, V13.0.88
// Based on NVVM 20.0.0
//

.version 9.0
.target sm_100
.address_size 64

	// .globl	conv_kernel_128
// _ZZ15conv_kernel_128E5share has been demoted

.visible .entry conv_kernel_128(
	.param .u64 .ptr .align 1 conv_kernel_128_param_0,
	.param .u64 .ptr .align 1 conv_kernel_128_param_1,
	.param .u64 .ptr .align 1 conv_kernel_128_param_2
)
.maxntid 128
{
	.reg .b32 	%r<9>;
	.reg .b32 	%f<2>;
	.reg .b64 	%rd<5>;
	// demoted variable
	.shared .align 4 .b8 _ZZ15conv_kernel_128E5share[16384];
	ld.param.u64 	%rd1, [conv_kernel_128_param_2];
	cvta.to.global.u64 	%rd2, %rd1;
	mov.u32 	%r1, %tid.x;
	mov.u32 	%r2, %ctaid.x;
	shl.b32 	%r3, %r1, 2;
	mov.u32 	%r4, _ZZ15conv_kernel_128E5share;
	add.s32 	%r5, %r4, %r3;
	mov.b32 	%r6, 1065353216;
	st.shared.u32 	[%r5], %r6;
	shl.b32 	%r7, %r2, 2;
	add.s32 	%r8, %r5, %r7;
	ld.shared.f32 	%f1, [%r8];
	mul.wide.u32 	%rd3, %r1, 4;
	add.s64 	%rd4, %rd2, %rd3;
	st.global.f32 	[%rd4], %f1;
	ret;

}


// ===== COMPILED SASS (sm_100) =====

	.target	sm_100

	.elftype	@"ET_EXEC"


//--------------------- .note.nv.tkinfo           --------------------------
	.section	.note.nv.tkinfo,"",@"SHT_NOTE"
	.sectionflags	@"SHF_NOTE_NV_TKINFO"
	.tkinfo
        /*0018*/ 	.word	0x00000002
        /*0030*/ 	.string	""
        /*0030*/ 	.string	"ptxas"
        /*0030*/ 	.string	"Cuda compilation tools, release 13.0, V13.0.88"
        /*0030*/ 	.string	"Build cuda_13.0.r13.0/compiler.36424714_0"
        /*0030*/ 	.string	"-arch sm_100 -m 64 "



//--------------------- .note.nv.cuinfo           --------------------------
	.section	.note.nv.cuinfo,"",@"SHT_NOTE"
	.sectionflags	@"SHF_NOTE_NV_CUINFO"
        /*0018*/ 	.short	0x0002
        /*001a*/ 	.short	0x0064
        /*001c*/ 	.short	0x0082
	.zero		2


//--------------------- .nv.info                  --------------------------
	.section	.nv.info,"",@"SHT_CUDA_INFO"
	.align	4


	//----- nvinfo : EIATTR_REGCOUNT
	.align		4
        /*0000*/ 	.byte	0x04, 0x2f
        /*0002*/ 	.short	(.L_1 - .L_0)
	.align		4
.L_0:
        /*0004*/ 	.word	index@(conv_kernel_128)
        /*0008*/ 	.word	0x0000000c


	//----- nvinfo : EIATTR_FRAME_SIZE
	.align		4
.L_1:
        /*000c*/ 	.byte	0x04, 0x11
        /*000e*/ 	.short	(.L_3 - .L_2)
	.align		4
.L_2:
        /*0010*/ 	.word	index@(conv_kernel_128)
        /*0014*/ 	.word	0x00000000


	//----- nvinfo : EIATTR_MIN_STACK_SIZE
	.align		4
.L_3:
        /*0018*/ 	.byte	0x04, 0x12
        /*001a*/ 	.short	(.L_5 - .L_4)
	.align		4
.L_4:
        /*001c*/ 	.word	index@(conv_kernel_128)
        /*0020*/ 	.word	0x00000000
.L_5:


//--------------------- .nv.compat                --------------------------
	.section	.nv.compat,"",@"SHT_CUDA_COMPAT_INFO"
	.align	4
        /*0000*/ 	.byte	0x02, 0x09, 0x00, 0x00, 0x02, 0x02, 0x01, 0x00, 0x02, 0x05, 0x05, 0x00, 0x03, 0x07, 0x01, 0x01
        /*0010*/ 	.byte	0x02, 0x03, 0x00, 0x00, 0x02, 0x06, 0x01, 0x00, 0x04, 0x0b, 0x08, 0x00, 0x09, 0x00, 0x00, 0x00
        /*0020*/ 	.byte	0x00, 0x00, 0x00, 0x00


//--------------------- .nv.info.conv_kernel_128  --------------------------
	.section	.nv.info.conv_kernel_128,"",@"SHT_CUDA_INFO"
	.sectionflags	@""
	.align	4


	//----- nvinfo : EIATTR_CUDA_API_VERSION
	.align		4
        /*0000*/ 	.byte	0x04, 0x37
        /*0002*/ 	.short	(.L_7 - .L_6)
.L_6:
        /*0004*/ 	.word	0x00000082


	//----- nvinfo : EIATTR_KPARAM_INFO
	.align		4
.L_7:
        /*0008*/ 	.byte	0x04, 0x17
        /*000a*/ 	.short	(.L_9 - .L_8)
.L_8:
        /*000c*/ 	.word	0x00000000
        /*0010*/ 	.short	0x0002
        /*0012*/ 	.short	0x0010
        /*0014*/ 	.byte	0x00, 0xf5, 0x21, 0x00


	//----- nvinfo : EIATTR_KPARAM_INFO
	.align		4
.L_9:
        /*0018*/ 	.byte	0x04, 0x17
        /*001a*/ 	.short	(.L_11 - .L_10)
.L_10:
        /*001c*/ 	.word	0x00000000
        /*0020*/ 	.short	0x0001
        /*0022*/ 	.short	0x0008
        /*0024*/ 	.byte	0x00, 0xf5, 0x21, 0x00


	//----- nvinfo : EIATTR_KPARAM_INFO
	.align		4
.L_11:
        /*0028*/ 	.byte	0x04, 0x17
        /*002a*/ 	.short	(.L_13 - .L_12)
.L_12:
        /*002c*/ 	.word	0x00000000
        /*0030*/ 	.short	0x0000
        /*0032*/ 	.short	0x0000
        /*0034*/ 	.byte	0x00, 0xf5, 0x21, 0x00


	//----- nvinfo : EIATTR_SPARSE_MMA_MASK
	.align		4
.L_13:
        /*0038*/ 	.byte	0x03, 0x50
        /*003a*/ 	.short	0x0000


	//----- nvinfo : EIATTR_MAXREG_COUNT
	.align		4
        /*003c*/ 	.byte	0x03, 0x1b
        /*003e*/ 	.short	0x00ff


	//----- nvinfo : EIATTR_MERCURY_ISA_VERSION
	.align		4
        /*0040*/ 	.byte	0x03, 0x5f
        /*0042*/ 	.short	0x0101


	//----- nvinfo : EIATTR_VRC_CTA_INIT_COUNT
	.align		4
        /*0044*/ 	.byte	0x02, 0x4a
	.zero		1
	.zero		1


	//----- nvinfo : EIATTR_EXIT_INSTR_OFFSETS
	.align		4
        /*0048*/ 	.byte	0x04, 0x1c
        /*004a*/ 	.short	(.L_15 - .L_14)


	//   ....[0]....
.L_14:
        /*004c*/ 	.word	0x000000f0


	//----- nvinfo : EIATTR_MAX_THREADS
	.align		4
.L_15:
        /*0050*/ 	.byte	0x04, 0x05
        /*0052*/ 	.short	(.L_17 - .L_16)
.L_16:
        /*0054*/ 	.word	0x00000080
        /*0058*/ 	.word	0x00000001
        /*005c*/ 	.word	0x00000001


	//----- nvinfo : EIATTR_CBANK_PARAM_SIZE
	.align		4
.L_17:
        /*0060*/ 	.byte	0x03, 0x19
        /*0062*/ 	.short	0x0018


	//----- nvinfo : EIATTR_PARAM_CBANK
	.align		4
        /*0064*/ 	.byte	0x04, 0x0a
        /*0066*/ 	.short	(.L_19 - .L_18)
	.align		4
.L_18:
        /*0068*/ 	.word	index@(.nv.constant0.conv_kernel_128)
        /*006c*/ 	.short	0x0380
        /*006e*/ 	.short	0x0018


	//----- nvinfo : EIATTR_SW_WAR
	.align		4
.L_19:
        /*0070*/ 	.byte	0x04, 0x36
        /*0072*/ 	.short	(.L_21 - .L_20)
.L_20:
        /*0074*/ 	.word	0x00000008
.L_21:


//--------------------- .nv.callgraph             --------------------------
	.section	.nv.callgraph,"",@"SHT_CUDA_CALLGRAPH"
	.align	4
	.sectionentsize	8
	.align		4
        /*0000*/ 	.word	0x00000000
	.align		4
        /*0004*/ 	.word	0xffffffff
	.align		4
        /*0008*/ 	.word	0x00000000
	.align		4
        /*000c*/ 	.word	0xfffffffe
	.align		4
        /*0010*/ 	.word	0x00000000
	.align		4
        /*0014*/ 	.word	0xfffffffd
	.align		4
        /*0018*/ 	.word	0x00000000
	.align		4
        /*001c*/ 	.word	0xfffffffc


//--------------------- .text.conv_kernel_128     --------------------------
	.section	.text.conv_kernel_128,"ax",@progbits
	.align	128
        .global         conv_kernel_128
        .type           conv_kernel_128,@function
        .size           conv_kernel_128,(.L_x_1 - conv_kernel_128)
        .other          conv_kernel_128,@"STO_CUDA_ENTRY STV_DEFAULT"
conv_kernel_128:
.text.conv_kernel_128:
[----:B------:R-:W-:Y:S01]  /*0000*/  LDC R1, c[0x0][0x37c] ;  /* 0x0000df00ff017b82 */ /* 0x000fe20000000800 */
[----:B------:R-:W0:Y:S07]  /*0010*/  S2R R7, SR_TID.X ;  /* 0x0000000000077919 */ /* 0x000e2e0000002100 */
[----:B------:R-:W1:Y:S01]  /*0020*/  S2UR UR5, SR_CgaCtaId ;  /* 0x00000000000579c3 */ /* 0x000e620000008800 */
[----:B------:R-:W-:Y:S01]  /*0030*/  UMOV UR4, 0x400 ;  /* 0x0000040000047882 */ /* 0x000fe20000000000 */
[----:B------:R-:W-:Y:S01]  /*0040*/  HFMA2 R9, -RZ, RZ, 1.875, 0 ;  /* 0x3f800000ff097431 */ /* 0x000fe200000001ff */
[----:B------:R-:W2:Y:S01]  /*0050*/  S2R R3, SR_CTAID.X ;  /* 0x0000000000037919 */ /* 0x000ea20000002500 */
[----:B-1----:R-:W-:-:S06]  /*0060*/  ULEA UR4, UR5, UR4, 0x18 ;  /* 0x0000000405047291 */ /* 0x002fcc000f8ec0ff */
[----:B0-----:R-:W-:-:S04]  /*0070*/  LEA R0, R7, UR4, 0x2 ;  /* 0x0000000407007c11 */ /* 0x001fc8000f8e10ff */
[----:B--2---:R-:W-:Y:S01]  /*0080*/  LEA R4, R3, R0, 0x2 ;  /* 0x0000000003047211 */ /* 0x004fe200078e10ff */
[----:B------:R-:W-:Y:S01]  /*0090*/  STS [R0], R9 ;  /* 0x0000000900007388 */ /* 0x000fe20000000800 */
[----:B------:R-:W0:Y:S01]  /*00a0*/  LDC.64 R2, c[0x0][0x390] ;  /* 0x0000e400ff027b82 */ /* 0x000e220000000a00 */
[----:B------:R-:W1:Y:S02]  /*00b0*/  LDCU.64 UR4, c[0x0][0x358] ;  /* 0x00006b00ff0477ac */ /* 0x000e640008000a00 */
[----:B------:R-:W1:Y:S01]  /*00c0*/  LDS R5, [R4] ;  /* 0x0000000004057984 */ /* 0x000e620000000800 */
[----:B0-----:R-:W-:-:S05]  /*00d0*/  IMAD.WIDE.U32 R2, R7, 0x4, R2 ;  /* 0x0000000407027825 */ /* 0x001fca00078e0002 */
[----:B-1----:R-:W-:Y:S01]  /*00e0*/  STG.E desc[UR4][R2.64], R5 ;  /* 0x0000000502007986 */ /* 0x002fe2000c101904 */
[----:B------:R-:W-:Y:S05]  /*00f0*/  EXIT ;  /* 0x000000000000794d */ /* 0x000fea0003800000 */
.L_x_0:
[----:B------:R-:W-:-:S00]  /*0100*/  BRA `(.L_x_0) ;  /* 0xfffffffc00fc7947 */ /* 0x000fc0000383ffff */
[----:B------:R-:W-:-:S00]  /*0110*/  NOP ;  /* 0x0000000000007918 */ /* 0x000fc00000000000 */
        /* <DEDUP_REMOVED lines=14> */
.L_x_1:


//--------------------- .nv.shared.conv_kernel_128 --------------------------
	.section	.nv.shared.conv_kernel_128,"aw",@nobits
	.sectionflags	@""
	.align	4
.nv.shared.conv_kernel_128:
	.zero		17408


//--------------------- .nv.shared.reserved.0     --------------------------
	.section	.nv.shared.reserved.0,"aw",@nobits
	.weak		__nv_reservedSMEM_offset_0_alias
	.size		__nv_reservedSMEM_offset_0_alias, 0, 64
	.other		__nv_reservedSMEM_offset_0_alias,@"STO_CUDA_RESERVED_SHARED STV_DEFAULT"
__nv_reservedSMEM_offset_0_alias:
	.zero		0
	.zero		64


//--------------------- .nv.constant0.conv_kernel_128 --------------------------
	.section	.nv.constant0.conv_kernel_128,"a",@progbits
	.sectionflags	@""
	.align	4
.nv.constant0.conv_kernel_128:
	.zero		920


//--------------------- SYMBOLS --------------------------

	.type		.nv.reservedSmem.offset0,@object
	.size		.nv.reservedSmem.offset0,0x4
	.type		.nv.reservedSmem.cap,@object
	.size		.nv.reservedSmem.cap,0x4
